//
// Generated by NVIDIA NVVM Compiler
//
// Compiler Build ID: CL-36424714
// Cuda compilation tools, release 13.0, V13.0.88
// Based on NVVM 20.0.0
//

.version 9.0
.target sm_100
.address_size 64

	// .globl	_Z15reductionKernelPiS_i
.extern .shared .align 16 .b8 sdata[];

.visible .entry _Z15reductionKernelPiS_i(
	.param .u64 .ptr .align 1 _Z15reductionKernelPiS_i_param_0,
	.param .u64 .ptr .align 1 _Z15reductionKernelPiS_i_param_1,
	.param .u32 _Z15reductionKernelPiS_i_param_2
)
{
	.reg .pred 	%p<6>;
	.reg .b32 	%r<20>;
	.reg .b64 	%rd<9>;

	ld.param.u64 	%rd1, [_Z15reductionKernelPiS_i_param_0];
	ld.param.u64 	%rd2, [_Z15reductionKernelPiS_i_param_1];
	ld.param.u32 	%r8, [_Z15reductionKernelPiS_i_param_2];
	mov.u32 	%r1, %tid.x;
	mov.u32 	%r2, %ctaid.x;
	mov.u32 	%r19, %ntid.x;
	mad.lo.s32 	%r4, %r2, %r19, %r1;
	setp.ge.s32 	%p1, %r4, %r8;
	shl.b32 	%r9, %r1, 2;
	mov.u32 	%r10, sdata;
	add.s32 	%r5, %r10, %r9;
	@%p1 bra 	$L__BB0_2;
	cvta.to.global.u64 	%rd3, %rd1;
	mul.wide.s32 	%rd4, %r4, 4;
	add.s64 	%rd5, %rd3, %rd4;
	ld.global.u32 	%r12, [%rd5];
	st.shared.u32 	[%r5], %r12;
	bra.uni 	$L__BB0_3;
$L__BB0_2:
	mov.b32 	%r11, 0;
	st.shared.u32 	[%r5], %r11;
$L__BB0_3:
	bar.sync 	0;
	setp.lt.u32 	%p2, %r19, 2;
	@%p2 bra 	$L__BB0_7;
$L__BB0_4:
	shr.u32 	%r7, %r19, 1;
	setp.ge.u32 	%p3, %r1, %r7;
	@%p3 bra 	$L__BB0_6;
	shl.b32 	%r13, %r7, 2;
	add.s32 	%r14, %r5, %r13;
	ld.shared.u32 	%r15, [%r14];
	ld.shared.u32 	%r16, [%r5];
	add.s32 	%r17, %r16, %r15;
	st.shared.u32 	[%r5], %r17;
$L__BB0_6:
	bar.sync 	0;
	setp.gt.u32 	%p4, %r19, 3;
	mov.u32 	%r19, %r7;
	@%p4 bra 	$L__BB0_4;
$L__BB0_7:
	setp.ne.s32 	%p5, %r1, 0;
	@%p5 bra 	$L__BB0_9;
	ld.shared.u32 	%r18, [sdata];
	cvta.to.global.u64 	%rd6, %rd2;
	mul.wide.u32 	%rd7, %r2, 4;
	add.s64 	%rd8, %rd6, %rd7;
	st.global.u32 	[%rd8], %r18;
$L__BB0_9:
	ret;

}


// ===== COMPILED SASS (sm_100) =====

	.target	sm_100

	.elftype	@"ET_EXEC"


//--------------------- .note.nv.tkinfo           --------------------------
	.section	.note.nv.tkinfo,"",@"SHT_NOTE"
	.sectionflags	@"SHF_NOTE_NV_TKINFO"
	.tkinfo
        /*0018*/ 	.word	0x00000002
        /*0030*/ 	.string	""
        /*0030*/ 	.string	"ptxas"
        /*0030*/ 	.string	"Cuda compilation tools, release 13.0, V13.0.88"
        /*0030*/ 	.string	"Build cuda_13.0.r13.0/compiler.36424714_0"
        /*0030*/ 	.string	"-arch sm_100 -m 64 "



//--------------------- .note.nv.cuinfo           --------------------------
	.section	.note.nv.cuinfo,"",@"SHT_NOTE"
	.sectionflags	@"SHF_NOTE_NV_CUINFO"
        /*0018*/ 	.short	0x0002
        /*001a*/ 	.short	0x0064
        /*001c*/ 	.short	0x0082
	.zero		2


//--------------------- .nv.info                  --------------------------
	.section	.nv.info,"",@"SHT_CUDA_INFO"
	.align	4


	//----- nvinfo : EIATTR_REGCOUNT
	.align		4
        /*0000*/ 	.byte	0x04, 0x2f
        /*0002*/ 	.short	(.L_1 - .L_0)
	.align		4
.L_0:
        /*0004*/ 	.word	index@(_Z15reductionKernelPiS_i)
        /*0008*/ 	.word	0x0000000a


	//----- nvinfo : EIATTR_FRAME_SIZE
	.align		4
.L_1:
        /*000c*/ 	.byte	0x04, 0x11
        /*000e*/ 	.short	(.L_3 - .L_2)
	.align		4
.L_2:
        /*0010*/ 	.word	index@(_Z15reductionKernelPiS_i)
        /*0014*/ 	.word	0x00000000


	//----- nvinfo : EIATTR_MIN_STACK_SIZE
	.align		4
.L_3:
        /*0018*/ 	.byte	0x04, 0x12
        /*001a*/ 	.short	(.L_5 - .L_4)
	.align		4
.L_4:
        /*001c*/ 	.word	index@(_Z15reductionKernelPiS_i)
        /*0020*/ 	.word	0x00000000
.L_5:


//--------------------- .nv.compat                --------------------------
	.section	.nv.compat,"",@"SHT_CUDA_COMPAT_INFO"
	.align	4
        /*0000*/ 	.byte	0x02, 0x09, 0x00, 0x00, 0x02, 0x02, 0x01, 0x00, 0x02, 0x05, 0x05, 0x00, 0x03, 0x07, 0x01, 0x01
        /*0010*/ 	.byte	0x02, 0x03, 0x00, 0x00, 0x02, 0x06, 0x01, 0x00, 0x04, 0x0b, 0x08, 0x00, 0x09, 0x00, 0x00, 0x00
        /*0020*/ 	.byte	0x00, 0x00, 0x00, 0x00


//--------------------- .nv.info._Z15reductionKernelPiS_i --------------------------
	.section	.nv.info._Z15reductionKernelPiS_i,"",@"SHT_CUDA_INFO"
	.sectionflags	@""
	.align	4


	//----- nvinfo : EIATTR_CUDA_API_VERSION
	.align		4
        /*0000*/ 	.byte	0x04, 0x37
        /*0002*/ 	.short	(.L_7 - .L_6)
.L_6:
        /*0004*/ 	.word	0x00000082


	//----- nvinfo : EIATTR_KPARAM_INFO
	.align		4
.L_7:
        /*0008*/ 	.byte	0x04, 0x17
        /*000a*/ 	.short	(.L_9 - .L_8)
.L_8:
        /*000c*/ 	.word	0x00000000
        /*0010*/ 	.short	0x0002
        /*0012*/ 	.short	0x0010
        /*0014*/ 	.byte	0x00, 0xf0, 0x11, 0x00


	//----- nvinfo : EIATTR_KPARAM_INFO
	.align		4
.L_9:
        /*0018*/ 	.byte	0x04, 0x17
        /*001a*/ 	.short	(.L_11 - .L_10)
.L_10:
        /*001c*/ 	.word	0x00000000
        /*0020*/ 	.short	0x0001
        /*0022*/ 	.short	0x0008
        /*0024*/ 	.byte	0x00, 0xf5, 0x21, 0x00


	//----- nvinfo : EIATTR_KPARAM_INFO
	.align		4
.L_11:
        /*0028*/ 	.byte	0x04, 0x17
        /*002a*/ 	.short	(.L_13 - .L_12)
.L_12:
        /*002c*/ 	.word	0x00000000
        /*0030*/ 	.short	0x0000
        /*0032*/ 	.short	0x0000
        /*0034*/ 	.byte	0x00, 0xf5, 0x21, 0x00


	//----- nvinfo : EIATTR_SPARSE_MMA_MASK
	.align		4
.L_13:
        /*0038*/ 	.byte	0x03, 0x50
        /*003a*/ 	.short	0x0000


	//----- nvinfo : EIATTR_MAXREG_COUNT
	.align		4
        /*003c*/ 	.byte	0x03, 0x1b
        /*003e*/ 	.short	0x00ff


	//----- nvinfo : EIATTR_NUM_BARRIERS
	.align		4
        /*0040*/ 	.byte	0x02, 0x4c
        /*0042*/ 	.byte	0x01
	.zero		1


	//----- nvinfo : EIATTR_MERCURY_ISA_VERSION
	.align		4
        /*0044*/ 	.byte	0x03, 0x5f
        /*0046*/ 	.short	0x0101


	//----- nvinfo : EIATTR_VRC_CTA_INIT_COUNT
	.align		4
        /*0048*/ 	.byte	0x02, 0x4a
	.zero		1
	.zero		1


	//----- nvinfo : EIATTR_EXIT_INSTR_OFFSETS
	.align		4
        /*004c*/ 	.byte	0x04, 0x1c
        /*004e*/ 	.short	(.L_15 - .L_14)


	//   ....[0]....
.L_14:
        /*0050*/ 	.word	0x00000210


	//   ....[1]....
        /*0054*/ 	.word	0x00000290


	//----- nvinfo : EIATTR_CBANK_PARAM_SIZE
	.align		4
.L_15:
        /*0058*/ 	.byte	0x03, 0x19
        /*005a*/ 	.short	0x0014


	//----- nvinfo : EIATTR_PARAM_CBANK
	.align		4
        /*005c*/ 	.byte	0x04, 0x0a
        /*005e*/ 	.short	(.L_17 - .L_16)
	.align		4
.L_16:
        /*0060*/ 	.word	index@(.nv.constant0._Z15reductionKernelPiS_i)
        /*0064*/ 	.short	0x0380
        /*0066*/ 	.short	0x0014


	//----- nvinfo : EIATTR_SW_WAR
	.align		4
.L_17:
        /*0068*/ 	.byte	0x04, 0x36
        /*006a*/ 	.short	(.L_19 - .L_18)
.L_18:
        /*006c*/ 	.word	0x00000008
.L_19:


//--------------------- .nv.callgraph             --------------------------
	.section	.nv.callgraph,"",@"SHT_CUDA_CALLGRAPH"
	.align	4
	.sectionentsize	8
	.align		4
        /*0000*/ 	.word	0x00000000
	.align		4
        /*0004*/ 	.word	0xffffffff
	.align		4
        /*0008*/ 	.word	0x00000000
	.align		4
        /*000c*/ 	.word	0xfffffffe
	.align		4
        /*0010*/ 	.word	0x00000000
	.align		4
        /*0014*/ 	.word	0xfffffffd
	.align		4
        /*0018*/ 	.word	0x00000000
	.align		4
        /*001c*/ 	.word	0xfffffffc


//--------------------- .text._Z15reductionKernelPiS_i --------------------------
	.section	.text._Z15reductionKernelPiS_i,"ax",@progbits
	.align	128
        .global         _Z15reductionKernelPiS_i
        .type           _Z15reductionKernelPiS_i,@function
        .size           _Z15reductionKernelPiS_i,(.L_x_3 - _Z15reductionKernelPiS_i)
        .other          _Z15reductionKernelPiS_i,@"STO_CUDA_ENTRY STV_DEFAULT"
_Z15reductionKernelPiS_i:
.text._Z15reductionKernelPiS_i:
[----:B------:R-:W-:Y:S01]  /*0000*/  LDC R1, c[0x0][0x37c] ;  /* 0x0000df00ff017b82 */ /* 0x000fe20000000800 */
[----:B------:R-:W0:Y:S01]  /*0010*/  S2R R6, SR_TID.X ;  /* 0x0000000000067919 */ /* 0x000e220000002100 */
[----:B------:R-:W0:Y:S01]  /*0020*/  LDCU UR8, c[0x0][0x360] ;  /* 0x00006c00ff0877ac */ /* 0x000e220008000800 */
[----:B------:R-:W0:Y:S01]  /*0030*/  S2R R7, SR_CTAID.X ;  /* 0x0000000000077919 */ /* 0x000e220000002500 */
[----:B------:R-:W1:Y:S01]  /*0040*/  LDCU UR4, c[0x0][0x390] ;  /* 0x00007200ff0477ac */ /* 0x000e620008000800 */
[----:B------:R-:W2:Y:S01]  /*0050*/  LDCU.64 UR6, c[0x0][0x358] ;  /* 0x00006b00ff0677ac */ /* 0x000ea20008000a00 */
[----:B0-----:R-:W-:-:S05]  /*0060*/  IMAD R5, R7, UR8, R6 ;  /* 0x0000000807057c24 */ /* 0x001fca000f8e0206 */
[----:B-1----:R-:W-:-:S13]  /*0070*/  ISETP.GE.AND P1, PT, R5, UR4, PT ;  /* 0x0000000405007c0c */ /* 0x002fda000bf26270 */
[----:B------:R-:W0:Y:S02]  /*0080*/  @!P1 LDC.64 R2, c[0x0][0x380] ;  /* 0x0000e000ff029b82 */ /* 0x000e240000000a00 */
[----:B0-----:R-:W-:-:S06]  /*0090*/  @!P1 IMAD.WIDE R2, R5, 0x4, R2 ;  /* 0x0000000405029825 */ /* 0x001fcc00078e0202 */
[----:B--2---:R-:W2:Y:S01]  /*00a0*/  @!P1 LDG.E R3, desc[UR6][R2.64] ;  /* 0x0000000602039981 */ /* 0x004ea2000c1e1900 */
[----:B------:R-:W0:Y:S01]  /*00b0*/  S2UR UR5, SR_CgaCtaId ;  /* 0x00000000000579c3 */ /* 0x000e220000008800 */
[----:B------:R-:W-:Y:S01]  /*00c0*/  IMAD.U32 R4, RZ, RZ, UR8 ;  /* 0x00000008ff047e24 */ /* 0x000fe2000f8e00ff */
[----:B------:R-:W-:Y:S01]  /*00d0*/  UMOV UR4, 0x400 ;  /* 0x0000040000047882 */ /* 0x000fe20000000000 */
[----:B------:R-:W-:-:S03]  /*00e0*/  ISETP.NE.AND P0, PT, R6, RZ, PT ;  /* 0x000000ff0600720c */ /* 0x000fc60003f05270 */
[----:B------:R-:W-:Y:S01]  /*00f0*/  ISETP.GE.U32.AND P2, PT, R4, 0x2, PT ;  /* 0x000000020400780c */ /* 0x000fe20003f46070 */
[----:B0-----:R-:W-:-:S06]  /*0100*/  ULEA UR4, UR5, UR4, 0x18 ;  /* 0x0000000405047291 */ /* 0x001fcc000f8ec0ff */
[----:B------:R-:W-:-:S05]  /*0110*/  LEA R0, R6, UR4, 0x2 ;  /* 0x0000000406007c11 */ /* 0x000fca000f8e10ff */
[----:B--2---:R0:W-:Y:S04]  /*0120*/  @!P1 STS [R0], R3 ;  /* 0x0000000300009388 */ /* 0x0041e80000000800 */
[----:B------:R0:W-:Y:S01]  /*0130*/  @P1 STS [R0], RZ ;  /* 0x000000ff00001388 */ /* 0x0001e20000000800 */
[----:B------:R-:W-:Y:S06]  /*0140*/  BAR.SYNC.DEFER_BLOCKING 0x0 ;  /* 0x0000000000007b1d */ /* 0x000fec0000010000 */
[----:B------:R-:W-:Y:S05]  /*0150*/  @!P2 BRA `(.L_x_0) ;  /* 0x00000000002ca947 */ /* 0x000fea0003800000 */
.L_x_1:
[----:B------:R-:W-:-:S04]  /*0160*/  SHF.R.U32.HI R5, RZ, 0x1, R4 ;  /* 0x00000001ff057819 */ /* 0x000fc80000011604 */
[----:B------:R-:W-:-:S13]  /*0170*/  ISETP.GE.U32.AND P1, PT, R6, R5, PT ;  /* 0x000000050600720c */ /* 0x000fda0003f26070 */
[----:B------:R-:W-:Y:S01]  /*0180*/  @!P1 IMAD R2, R5, 0x4, R0 ;  /* 0x0000000405029824 */ /* 0x000fe200078e0200 */
[----:B0-----:R-:W-:Y:S05]  /*0190*/  @!P1 LDS R3, [R0] ;  /* 0x0000000000039984 */ /* 0x001fea0000000800 */
[----:B------:R-:W0:Y:S02]  /*01a0*/  @!P1 LDS R2, [R2] ;  /* 0x0000000002029984 */ /* 0x000e240000000800 */
[----:B0-----:R-:W-:-:S05]  /*01b0*/  @!P1 IMAD.IADD R3, R2, 0x1, R3 ;  /* 0x0000000102039824 */ /* 0x001fca00078e0203 */
[----:B------:R1:W-:Y:S01]  /*01c0*/  @!P1 STS [R0], R3 ;  /* 0x0000000300009388 */ /* 0x0003e20000000800 */
[----:B------:R-:W-:Y:S01]  /*01d0*/  BAR.SYNC.DEFER_BLOCKING 0x0 ;  /* 0x0000000000007b1d */ /* 0x000fe20000010000 */
[----:B------:R-:W-:Y:S01]  /*01e0*/  ISETP.GT.U32.AND P1, PT, R4, 0x3, PT ;  /* 0x000000030400780c */ /* 0x000fe20003f24070 */
[----:B------:R-:W-:-:S12]  /*01f0*/  IMAD.MOV.U32 R4, RZ, RZ, R5 ;  /* 0x000000ffff047224 */ /* 0x000fd800078e0005 */
[----:B-1----:R-:W-:Y:S05]  /*0200*/  @P1 BRA `(.L_x_1) ;  /* 0xfffffffc00d41947 */ /* 0x002fea000383ffff */
.L_x_0:
[----:B------:R-:W-:Y:S05]  /*0210*/  @P0 EXIT ;  /* 0x000000000000094d */ /* 0x000fea0003800000 */
[----:B------:R-:W1:Y:S01]  /*0220*/  S2UR UR5, SR_CgaCtaId ;  /* 0x00000000000579c3 */ /* 0x000e620000008800 */
[----:B------:R-:W-:-:S07]  /*0230*/  UMOV UR4, 0x400 ;  /* 0x0000040000047882 */ /* 0x000fce0000000000 */
[----:B0-----:R-:W0:Y:S01]  /*0240*/  LDC.64 R2, c[0x0][0x388] ;  /* 0x0000e200ff027b82 */ /* 0x001e220000000a00 */
[----:B-1----:R-:W-:Y:S01]  /*0250*/  ULEA UR4, UR5, UR4, 0x18 ;  /* 0x0000000405047291 */ /* 0x002fe2000f8ec0ff */
[----:B0-----:R-:W-:-:S08]  /*0260*/  IMAD.WIDE.U32 R2, R7, 0x4, R2 ;  /* 0x0000000407027825 */ /* 0x001fd000078e0002 */
[----:B------:R-:W0:Y:S04]  /*0270*/  LDS R5, [UR4] ;  /* 0x00000004ff057984 */ /* 0x000e280008000800 */
[----:B0-----:R-:W-:Y:S01]  /*0280*/  STG.E desc[UR6][R2.64], R5 ;  /* 0x0000000502007986 */ /* 0x001fe2000c101906 */
[----:B------:R-:W-:Y:S05]  /*0290*/  EXIT ;  /* 0x000000000000794d */ /* 0x000fea0003800000 */
.L_x_2:
[----:B------:R-:W-:-:S00]  /*02a0*/  BRA `(.L_x_2) ;  /* 0xfffffffc00fc7947 */ /* 0x000fc0000383ffff */
[----:B------:R-:W-:-:S00]  /*02b0*/  NOP ;  /* 0x0000000000007918 */ /* 0x000fc00000000000 */
        /* <DEDUP_REMOVED lines=12> */
.L_x_3:


//--------------------- .nv.shared._Z15reductionKernelPiS_i --------------------------
	.section	.nv.shared._Z15reductionKernelPiS_i,"aw",@nobits
	.sectionflags	@""
	.align	16
	.zero		1024


//--------------------- .nv.shared.reserved.0     --------------------------
	.section	.nv.shared.reserved.0,"aw",@nobits
	.weak		__nv_reservedSMEM_offset_0_alias
	.size		__nv_reservedSMEM_offset_0_alias, 0, 64
	.other		__nv_reservedSMEM_offset_0_alias,@"STO_CUDA_RESERVED_SHARED STV_DEFAULT"
__nv_reservedSMEM_offset_0_alias:
	.zero		0
	.zero		64


//--------------------- .nv.constant0._Z15reductionKernelPiS_i --------------------------
	.section	.nv.constant0._Z15reductionKernelPiS_i,"a",@progbits
	.sectionflags	@""
	.align	4
.nv.constant0._Z15reductionKernelPiS_i:
	.zero		916


//--------------------- SYMBOLS --------------------------

	.type		.nv.reservedSmem.offset0,@object
	.size		.nv.reservedSmem.offset0,0x4
	.type		.nv.reservedSmem.cap,@object
	.size		.nv.reservedSmem.cap,0x4
